//
// Generated by NVIDIA NVVM Compiler
//
// Compiler Build ID: CL-36424714
// Cuda compilation tools, release 13.0, V13.0.88
// Based on NVVM 20.0.0
//

.version 9.0
.target sm_100
.address_size 64

	// .globl	_Z17processDataKernelPfi

.visible .entry _Z17processDataKernelPfi(
	.param .u64 .ptr .align 1 _Z17processDataKernelPfi_param_0,
	.param .u32 _Z17processDataKernelPfi_param_1
)
{
	.reg .pred 	%p<2>;
	.reg .b32 	%r<6>;
	.reg .b32 	%f<3>;
	.reg .b64 	%rd<5>;

	ld.param.u64 	%rd1, [_Z17processDataKernelPfi_param_0];
	ld.param.u32 	%r2, [_Z17processDataKernelPfi_param_1];
	mov.u32 	%r3, %ctaid.x;
	mov.u32 	%r4, %ntid.x;
	mov.u32 	%r5, %tid.x;
	mad.lo.s32 	%r1, %r3, %r4, %r5;
	setp.ge.s32 	%p1, %r1, %r2;
	@%p1 bra 	$L__BB0_2;
	cvta.to.global.u64 	%rd2, %rd1;
	mul.wide.s32 	%rd3, %r1, 4;
	add.s64 	%rd4, %rd2, %rd3;
	ld.global.f32 	%f1, [%rd4];
	mul.f32 	%f2, %f1, %f1;
	st.global.f32 	[%rd4], %f2;
$L__BB0_2:
	ret;

}


// ===== COMPILED SASS (sm_100) =====

	.target	sm_100

	.elftype	@"ET_EXEC"


//--------------------- .note.nv.tkinfo           --------------------------
	.section	.note.nv.tkinfo,"",@"SHT_NOTE"
	.sectionflags	@"SHF_NOTE_NV_TKINFO"
	.tkinfo
        /*0018*/ 	.word	0x00000002
        /*0030*/ 	.string	""
        /*0030*/ 	.string	"ptxas"
        /*0030*/ 	.string	"Cuda compilation tools, release 13.0, V13.0.88"
        /*0030*/ 	.string	"Build cuda_13.0.r13.0/compiler.36424714_0"
        /*0030*/ 	.string	"-arch sm_100 -m 64 "



//--------------------- .note.nv.cuinfo           --------------------------
	.section	.note.nv.cuinfo,"",@"SHT_NOTE"
	.sectionflags	@"SHF_NOTE_NV_CUINFO"
        /*0018*/ 	.short	0x0002
        /*001a*/ 	.short	0x0064
        /*001c*/ 	.short	0x0082
	.zero		2


//--------------------- .nv.info                  --------------------------
	.section	.nv.info,"",@"SHT_CUDA_INFO"
	.align	4


	//----- nvinfo : EIATTR_REGCOUNT
	.align		4
        /*0000*/ 	.byte	0x04, 0x2f
        /*0002*/ 	.short	(.L_1 - .L_0)
	.align		4
.L_0:
        /*0004*/ 	.word	index@(_Z17processDataKernelPfi)
        /*0008*/ 	.word	0x00000008


	//----- nvinfo : EIATTR_FRAME_SIZE
	.align		4
.L_1:
        /*000c*/ 	.byte	0x04, 0x11
        /*000e*/ 	.short	(.L_3 - .L_2)
	.align		4
.L_2:
        /*0010*/ 	.word	index@(_Z17processDataKernelPfi)
        /*0014*/ 	.word	0x00000000


	//----- nvinfo : EIATTR_MIN_STACK_SIZE
	.align		4
.L_3:
        /*0018*/ 	.byte	0x04, 0x12
        /*001a*/ 	.short	(.L_5 - .L_4)
	.align		4
.L_4:
        /*001c*/ 	.word	index@(_Z17processDataKernelPfi)
        /*0020*/ 	.word	0x00000000
.L_5:


//--------------------- .nv.compat                --------------------------
	.section	.nv.compat,"",@"SHT_CUDA_COMPAT_INFO"
	.align	4
        /*0000*/ 	.byte	0x02, 0x09, 0x00, 0x00, 0x02, 0x02, 0x01, 0x00, 0x02, 0x05, 0x05, 0x00, 0x03, 0x07, 0x01, 0x01
        /*0010*/ 	.byte	0x02, 0x03, 0x00, 0x00, 0x02, 0x06, 0x01, 0x00, 0x04, 0x0b, 0x08, 0x00, 0x09, 0x00, 0x00, 0x00
        /*0020*/ 	.byte	0x00, 0x00, 0x00, 0x00


//--------------------- .nv.info._Z17processDataKernelPfi --------------------------
	.section	.nv.info._Z17processDataKernelPfi,"",@"SHT_CUDA_INFO"
	.sectionflags	@""
	.align	4


	//----- nvinfo : EIATTR_CUDA_API_VERSION
	.align		4
        /*0000*/ 	.byte	0x04, 0x37
        /*0002*/ 	.short	(.L_7 - .L_6)
.L_6:
        /*0004*/ 	.word	0x00000082


	//----- nvinfo : EIATTR_KPARAM_INFO
	.align		4
.L_7:
        /*0008*/ 	.byte	0x04, 0x17
        /*000a*/ 	.short	(.L_9 - .L_8)
.L_8:
        /*000c*/ 	.word	0x00000000
        /*0010*/ 	.short	0x0001
        /*0012*/ 	.short	0x0008
        /*0014*/ 	.byte	0x00, 0xf0, 0x11, 0x00


	//----- nvinfo : EIATTR_KPARAM_INFO
	.align		4
.L_9:
        /*0018*/ 	.byte	0x04, 0x17
        /*001a*/ 	.short	(.L_11 - .L_10)
.L_10:
        /*001c*/ 	.word	0x00000000
        /*0020*/ 	.short	0x0000
        /*0022*/ 	.short	0x0000
        /*0024*/ 	.byte	0x00, 0xf5, 0x21, 0x00


	//----- nvinfo : EIATTR_SPARSE_MMA_MASK
	.align		4
.L_11:
        /*0028*/ 	.byte	0x03, 0x50
        /*002a*/ 	.short	0x0000


	//----- nvinfo : EIATTR_MAXREG_COUNT
	.align		4
        /*002c*/ 	.byte	0x03, 0x1b
        /*002e*/ 	.short	0x00ff


	//----- nvinfo : EIATTR_MERCURY_ISA_VERSION
	.align		4
        /*0030*/ 	.byte	0x03, 0x5f
        /*0032*/ 	.short	0x0101


	//----- nvinfo : EIATTR_VRC_CTA_INIT_COUNT
	.align		4
        /*0034*/ 	.byte	0x02, 0x4a
	.zero		1
	.zero		1


	//----- nvinfo : EIATTR_EXIT_INSTR_OFFSETS
	.align		4
        /*0038*/ 	.byte	0x04, 0x1c
        /*003a*/ 	.short	(.L_13 - .L_12)


	//   ....[0]....
.L_12:
        /*003c*/ 	.word	0x00000070


	//   ....[1]....
        /*0040*/ 	.word	0x000000e0


	//----- nvinfo : EIATTR_CBANK_PARAM_SIZE
	.align		4
.L_13:
        /*0044*/ 	.byte	0x03, 0x19
        /*0046*/ 	.short	0x000c


	//----- nvinfo : EIATTR_PARAM_CBANK
	.align		4
        /*0048*/ 	.byte	0x04, 0x0a
        /*004a*/ 	.short	(.L_15 - .L_14)
	.align		4
.L_14:
        /*004c*/ 	.word	index@(.nv.constant0._Z17processDataKernelPfi)
        /*0050*/ 	.short	0x0380
        /*0052*/ 	.short	0x000c


	//----- nvinfo : EIATTR_SW_WAR
	.align		4
.L_15:
        /*0054*/ 	.byte	0x04, 0x36
        /*0056*/ 	.short	(.L_17 - .L_16)
.L_16:
        /*0058*/ 	.word	0x00000008
.L_17:


//--------------------- .nv.callgraph             --------------------------
	.section	.nv.callgraph,"",@"SHT_CUDA_CALLGRAPH"
	.align	4
	.sectionentsize	8
	.align		4
        /*0000*/ 	.word	0x00000000
	.align		4
        /*0004*/ 	.word	0xffffffff
	.align		4
        /*0008*/ 	.word	0x00000000
	.align		4
        /*000c*/ 	.word	0xfffffffe
	.align		4
        /*0010*/ 	.word	0x00000000
	.align		4
        /*0014*/ 	.word	0xfffffffd
	.align		4
        /*0018*/ 	.word	0x00000000
	.align		4
        /*001c*/ 	.word	0xfffffffc


//--------------------- .text._Z17processDataKernelPfi --------------------------
	.section	.text._Z17processDataKernelPfi,"ax",@progbits
	.align	128
        .global         _Z17processDataKernelPfi
        .type           _Z17processDataKernelPfi,@function
        .size           _Z17processDataKernelPfi,(.L_x_1 - _Z17processDataKernelPfi)
        .other          _Z17processDataKernelPfi,@"STO_CUDA_ENTRY STV_DEFAULT"
_Z17processDataKernelPfi:
.text._Z17processDataKernelPfi:
[----:B------:R-:W-:Y:S01]  /*0000*/  LDC R1, c[0x0][0x37c] ;  /* 0x0000df00ff017b82 */ /* 0x000fe20000000800 */
[----:B------:R-:W0:Y:S07]  /*0010*/  S2R R0, SR_TID.X ;  /* 0x0000000000007919 */ /* 0x000e2e0000002100 */
[----:B------:R-:W0:Y:S01]  /*0020*/  S2UR UR4, SR_CTAID.X ;  /* 0x00000000000479c3 */ /* 0x000e220000002500 */
[----:B------:R-:W1:Y:S07]  /*0030*/  LDCU UR5, c[0x0][0x388] ;  /* 0x00007100ff0577ac */ /* 0x000e6e0008000800 */
[----:B------:R-:W0:Y:S02]  /*0040*/  LDC R5, c[0x0][0x360] ;  /* 0x0000d800ff057b82 */ /* 0x000e240000000800 */
[----:B0-----:R-:W-:-:S05]  /*0050*/  IMAD R5, R5, UR4, R0 ;  /* 0x0000000405057c24 */ /* 0x001fca000f8e0200 */
[----:B-1----:R-:W-:-:S13]  /*0060*/  ISETP.GE.AND P0, PT, R5, UR5, PT ;  /* 0x0000000505007c0c */ /* 0x002fda000bf06270 */
[----:B------:R-:W-:Y:S05]  /*0070*/  @P0 EXIT ;  /* 0x000000000000094d */ /* 0x000fea0003800000 */
[----:B------:R-:W0:Y:S01]  /*0080*/  LDC.64 R2, c[0x0][0x380] ;  /* 0x0000e000ff027b82 */ /* 0x000e220000000a00 */
[----:B------:R-:W1:Y:S01]  /*0090*/  LDCU.64 UR4, c[0x0][0x358] ;  /* 0x00006b00ff0477ac */ /* 0x000e620008000a00 */
[----:B0-----:R-:W-:-:S05]  /*00a0*/  IMAD.WIDE R2, R5, 0x4, R2 ;  /* 0x0000000405027825 */ /* 0x001fca00078e0202 */
[----:B-1----:R-:W2:Y:S02]  /*00b0*/  LDG.E R0, desc[UR4][R2.64] ;  /* 0x0000000402007981 */ /* 0x002ea4000c1e1900 */
[----:B--2---:R-:W-:-:S05]  /*00c0*/  FMUL R5, R0, R0 ;  /* 0x0000000000057220 */ /* 0x004fca0000400000 */
[----:B------:R-:W-:Y:S01]  /*00d0*/  STG.E desc[UR4][R2.64], R5 ;  /* 0x0000000502007986 */ /* 0x000fe2000c101904 */
[----:B------:R-:W-:Y:S05]  /*00e0*/  EXIT ;  /* 0x000000000000794d */ /* 0x000fea0003800000 */
.L_x_0:
[----:B------:R-:W-:-:S00]  /*00f0*/  BRA `(.L_x_0) ;  /* 0xfffffffc00fc7947 */ /* 0x000fc0000383ffff */
[----:B------:R-:W-:-:S00]  /*0100*/  NOP ;  /* 0x0000000000007918 */ /* 0x000fc00000000000 */
[----:B------:R-:W-:-:S00]  /*0110*/  NOP ;  /* 0x0000000000007918 */ /* 0x000fc00000000000 */
[----:B------:R-:W-:-:S00]  /*0120*/  NOP ;  /* 0x0000000000007918 */ /* 0x000fc00000000000 */
[----:B------:R-:W-:-:S00]  /*0130*/  NOP ;  /* 0x0000000000007918 */ /* 0x000fc00000000000 */
[----:B------:R-:W-:-:S00]  /*0140*/  NOP ;  /* 0x0000000000007918 */ /* 0x000fc00000000000 */
[----:B------:R-:W-:-:S00]  /*0150*/  NOP ;  /* 0x0000000000007918 */ /* 0x000fc00000000000 */
[----:B------:R-:W-:-:S00]  /*0160*/  NOP ;  /* 0x0000000000007918 */ /* 0x000fc00000000000 */
[----:B------:R-:W-:-:S00]  /*0170*/  NOP ;  /* 0x0000000000007918 */ /* 0x000fc00000000000 */
.L_x_1:


//--------------------- .nv.shared.reserved.0     --------------------------
	.section	.nv.shared.reserved.0,"aw",@nobits
	.weak		__nv_reservedSMEM_offset_0_alias
	.size		__nv_reservedSMEM_offset_0_alias, 0, 64
	.other		__nv_reservedSMEM_offset_0_alias,@"STO_CUDA_RESERVED_SHARED STV_DEFAULT"
__nv_reservedSMEM_offset_0_alias:
	.zero		0
	.zero		64


//--------------------- .nv.constant0._Z17processDataKernelPfi --------------------------
	.section	.nv.constant0._Z17processDataKernelPfi,"a",@progbits
	.sectionflags	@""
	.align	4
.nv.constant0._Z17processDataKernelPfi:
	.zero		908


//--------------------- SYMBOLS --------------------------

	.type		.nv.reservedSmem.offset0,@object
	.size		.nv.reservedSmem.offset0,0x4
